//
// Generated by NVIDIA NVVM Compiler
//
// Compiler Build ID: CL-36424714
// Cuda compilation tools, release 13.0, V13.0.88
// Based on NVVM 20.0.0
//

.version 9.0
.target sm_100
.address_size 64

	// .globl	_Z7mat_mulPfS_S_i

.visible .entry _Z7mat_mulPfS_S_i(
	.param .u64 .ptr .align 1 _Z7mat_mulPfS_S_i_param_0,
	.param .u64 .ptr .align 1 _Z7mat_mulPfS_S_i_param_1,
	.param .u64 .ptr .align 1 _Z7mat_mulPfS_S_i_param_2,
	.param .u32 _Z7mat_mulPfS_S_i_param_3
)
{
	.reg .pred 	%p<12>;
	.reg .b32 	%r<40>;
	.reg .b32 	%f<68>;
	.reg .b64 	%rd<67>;

	ld.param.u64 	%rd14, [_Z7mat_mulPfS_S_i_param_0];
	ld.param.u64 	%rd15, [_Z7mat_mulPfS_S_i_param_1];
	ld.param.u32 	%r17, [_Z7mat_mulPfS_S_i_param_3];
	cvta.to.global.u64 	%rd1, %rd15;
	cvta.to.global.u64 	%rd2, %rd14;
	mov.u32 	%r18, %ctaid.y;
	mov.u32 	%r19, %ntid.y;
	mov.u32 	%r20, %tid.y;
	mad.lo.s32 	%r1, %r18, %r19, %r20;
	mov.u32 	%r21, %ctaid.x;
	mov.u32 	%r22, %ntid.x;
	mov.u32 	%r23, %tid.x;
	mad.lo.s32 	%r2, %r21, %r22, %r23;
	max.s32 	%r24, %r1, %r2;
	setp.ge.s32 	%p1, %r24, %r17;
	setp.lt.s32 	%p2, %r17, 1;
	mov.f32 	%f67, 0f00000000;
	or.pred  	%p3, %p1, %p2;
	@%p3 bra 	$L__BB0_12;
	mul.lo.s32 	%r3, %r17, %r1;
	and.b32  	%r4, %r17, 7;
	setp.lt.u32 	%p4, %r17, 8;
	mov.f32 	%f67, 0f00000000;
	mov.b32 	%r38, 0;
	@%p4 bra 	$L__BB0_4;
	and.b32  	%r38, %r17, 2147483640;
	neg.s32 	%r36, %r38;
	mul.wide.u32 	%rd16, %r17, 4;
	add.s64 	%rd3, %rd1, %rd16;
	mul.wide.u32 	%rd17, %r17, 8;
	add.s64 	%rd4, %rd1, %rd17;
	mul.wide.u32 	%rd18, %r17, 12;
	add.s64 	%rd5, %rd1, %rd18;
	mul.wide.u32 	%rd19, %r17, 16;
	add.s64 	%rd6, %rd1, %rd19;
	mul.wide.u32 	%rd20, %r17, 20;
	add.s64 	%rd7, %rd1, %rd20;
	mul.wide.u32 	%rd21, %r17, 24;
	add.s64 	%rd8, %rd1, %rd21;
	mul.wide.u32 	%rd22, %r17, 28;
	add.s64 	%rd9, %rd1, %rd22;
	mul.wide.u32 	%rd23, %r3, 4;
	add.s64 	%rd24, %rd23, %rd2;
	add.s64 	%rd66, %rd24, 16;
	mov.f32 	%f67, 0f00000000;
	mov.u32 	%r35, %r2;
$L__BB0_3:
	.pragma "nounroll";
	mul.wide.s32 	%rd25, %r35, 4;
	add.s64 	%rd26, %rd3, %rd25;
	add.s64 	%rd27, %rd4, %rd25;
	add.s64 	%rd28, %rd5, %rd25;
	add.s64 	%rd29, %rd6, %rd25;
	add.s64 	%rd30, %rd7, %rd25;
	add.s64 	%rd31, %rd8, %rd25;
	add.s64 	%rd32, %rd9, %rd25;
	add.s64 	%rd33, %rd1, %rd25;
	ld.global.f32 	%f17, [%rd66+-16];
	ld.global.f32 	%f18, [%rd33];
	fma.rn.f32 	%f19, %f17, %f18, %f67;
	ld.global.f32 	%f20, [%rd66+-12];
	ld.global.f32 	%f21, [%rd26];
	fma.rn.f32 	%f22, %f20, %f21, %f19;
	ld.global.f32 	%f23, [%rd66+-8];
	ld.global.f32 	%f24, [%rd27];
	fma.rn.f32 	%f25, %f23, %f24, %f22;
	ld.global.f32 	%f26, [%rd66+-4];
	ld.global.f32 	%f27, [%rd28];
	fma.rn.f32 	%f28, %f26, %f27, %f25;
	ld.global.f32 	%f29, [%rd66];
	ld.global.f32 	%f30, [%rd29];
	fma.rn.f32 	%f31, %f29, %f30, %f28;
	ld.global.f32 	%f32, [%rd66+4];
	ld.global.f32 	%f33, [%rd30];
	fma.rn.f32 	%f34, %f32, %f33, %f31;
	ld.global.f32 	%f35, [%rd66+8];
	ld.global.f32 	%f36, [%rd31];
	fma.rn.f32 	%f37, %f35, %f36, %f34;
	ld.global.f32 	%f38, [%rd66+12];
	ld.global.f32 	%f39, [%rd32];
	fma.rn.f32 	%f67, %f38, %f39, %f37;
	add.s32 	%r36, %r36, 8;
	shl.b32 	%r26, %r17, 3;
	add.s32 	%r35, %r35, %r26;
	add.s64 	%rd66, %rd66, 32;
	setp.ne.s32 	%p5, %r36, 0;
	@%p5 bra 	$L__BB0_3;
$L__BB0_4:
	setp.eq.s32 	%p6, %r4, 0;
	@%p6 bra 	$L__BB0_12;
	and.b32  	%r12, %r17, 3;
	setp.lt.u32 	%p7, %r4, 4;
	@%p7 bra 	$L__BB0_7;
	add.s32 	%r27, %r38, %r3;
	mul.wide.u32 	%rd34, %r27, 4;
	add.s64 	%rd35, %rd2, %rd34;
	ld.global.f32 	%f41, [%rd35];
	mad.lo.s32 	%r28, %r38, %r17, %r2;
	mul.wide.s32 	%rd36, %r28, 4;
	add.s64 	%rd37, %rd1, %rd36;
	ld.global.f32 	%f42, [%rd37];
	fma.rn.f32 	%f43, %f41, %f42, %f67;
	cvt.u64.u32 	%rd38, %r3;
	cvt.u64.u32 	%rd39, %r38;
	add.s64 	%rd40, %rd39, %rd38;
	shl.b64 	%rd41, %rd40, 2;
	add.s64 	%rd42, %rd2, %rd41;
	ld.global.f32 	%f44, [%rd42+4];
	mul.wide.u32 	%rd43, %r17, 4;
	add.s64 	%rd44, %rd37, %rd43;
	ld.global.f32 	%f45, [%rd44];
	fma.rn.f32 	%f46, %f44, %f45, %f43;
	ld.global.f32 	%f47, [%rd42+8];
	add.s64 	%rd45, %rd44, %rd43;
	ld.global.f32 	%f48, [%rd45];
	fma.rn.f32 	%f49, %f47, %f48, %f46;
	ld.global.f32 	%f50, [%rd42+12];
	add.s64 	%rd46, %rd45, %rd43;
	ld.global.f32 	%f51, [%rd46];
	fma.rn.f32 	%f67, %f50, %f51, %f49;
	add.s32 	%r38, %r38, 4;
$L__BB0_7:
	setp.eq.s32 	%p8, %r12, 0;
	@%p8 bra 	$L__BB0_12;
	setp.eq.s32 	%p9, %r12, 1;
	@%p9 bra 	$L__BB0_10;
	add.s32 	%r29, %r38, %r3;
	mul.wide.u32 	%rd47, %r29, 4;
	add.s64 	%rd48, %rd2, %rd47;
	ld.global.f32 	%f53, [%rd48];
	mad.lo.s32 	%r30, %r38, %r17, %r2;
	mul.wide.s32 	%rd49, %r30, 4;
	add.s64 	%rd50, %rd1, %rd49;
	ld.global.f32 	%f54, [%rd50];
	fma.rn.f32 	%f55, %f53, %f54, %f67;
	cvt.u64.u32 	%rd51, %r3;
	cvt.u64.u32 	%rd52, %r38;
	add.s64 	%rd53, %rd52, %rd51;
	shl.b64 	%rd54, %rd53, 2;
	add.s64 	%rd55, %rd2, %rd54;
	ld.global.f32 	%f56, [%rd55+4];
	mul.wide.u32 	%rd56, %r17, 4;
	add.s64 	%rd57, %rd50, %rd56;
	ld.global.f32 	%f57, [%rd57];
	fma.rn.f32 	%f67, %f56, %f57, %f55;
	add.s32 	%r38, %r38, 2;
$L__BB0_10:
	and.b32  	%r31, %r17, 1;
	setp.eq.b32 	%p10, %r31, 1;
	not.pred 	%p11, %p10;
	@%p11 bra 	$L__BB0_12;
	add.s32 	%r32, %r38, %r3;
	mul.wide.u32 	%rd58, %r32, 4;
	add.s64 	%rd59, %rd2, %rd58;
	ld.global.f32 	%f58, [%rd59];
	mad.lo.s32 	%r33, %r38, %r17, %r2;
	mul.wide.s32 	%rd60, %r33, 4;
	add.s64 	%rd61, %rd1, %rd60;
	ld.global.f32 	%f59, [%rd61];
	fma.rn.f32 	%f67, %f58, %f59, %f67;
$L__BB0_12:
	ld.param.u64 	%rd65, [_Z7mat_mulPfS_S_i_param_2];
	cvta.to.global.u64 	%rd62, %rd65;
	mad.lo.s32 	%r34, %r17, %r1, %r2;
	mul.wide.s32 	%rd63, %r34, 4;
	add.s64 	%rd64, %rd62, %rd63;
	st.global.f32 	[%rd64], %f67;
	ret;

}


// ===== COMPILED SASS (sm_100) =====

	.target	sm_100

	.elftype	@"ET_EXEC"


//--------------------- .note.nv.tkinfo           --------------------------
	.section	.note.nv.tkinfo,"",@"SHT_NOTE"
	.sectionflags	@"SHF_NOTE_NV_TKINFO"
	.tkinfo
        /*0018*/ 	.word	0x00000002
        /*0030*/ 	.string	""
        /*0030*/ 	.string	"ptxas"
        /*0030*/ 	.string	"Cuda compilation tools, release 13.0, V13.0.88"
        /*0030*/ 	.string	"Build cuda_13.0.r13.0/compiler.36424714_0"
        /*0030*/ 	.string	"-arch sm_100 -m 64 "



//--------------------- .note.nv.cuinfo           --------------------------
	.section	.note.nv.cuinfo,"",@"SHT_NOTE"
	.sectionflags	@"SHF_NOTE_NV_CUINFO"
        /*0018*/ 	.short	0x0002
        /*001a*/ 	.short	0x0064
        /*001c*/ 	.short	0x0082
	.zero		2


//--------------------- .nv.info                  --------------------------
	.section	.nv.info,"",@"SHT_CUDA_INFO"
	.align	4


	//----- nvinfo : EIATTR_REGCOUNT
	.align		4
        /*0000*/ 	.byte	0x04, 0x2f
        /*0002*/ 	.short	(.L_1 - .L_0)
	.align		4
.L_0:
        /*0004*/ 	.word	index@(_Z7mat_mulPfS_S_i)
        /*0008*/ 	.word	0x0000001e


	//----- nvinfo : EIATTR_FRAME_SIZE
	.align		4
.L_1:
        /*000c*/ 	.byte	0x04, 0x11
        /*000e*/ 	.short	(.L_3 - .L_2)
	.align		4
.L_2:
        /*0010*/ 	.word	index@(_Z7mat_mulPfS_S_i)
        /*0014*/ 	.word	0x00000000


	//----- nvinfo : EIATTR_MIN_STACK_SIZE
	.align		4
.L_3:
        /*0018*/ 	.byte	0x04, 0x12
        /*001a*/ 	.short	(.L_5 - .L_4)
	.align		4
.L_4:
        /*001c*/ 	.word	index@(_Z7mat_mulPfS_S_i)
        /*0020*/ 	.word	0x00000000
.L_5:


//--------------------- .nv.compat                --------------------------
	.section	.nv.compat,"",@"SHT_CUDA_COMPAT_INFO"
	.align	4
        /*0000*/ 	.byte	0x02, 0x09, 0x00, 0x00, 0x02, 0x02, 0x01, 0x00, 0x02, 0x05, 0x05, 0x00, 0x03, 0x07, 0x01, 0x01
        /*0010*/ 	.byte	0x02, 0x03, 0x00, 0x00, 0x02, 0x06, 0x01, 0x00, 0x04, 0x0b, 0x08, 0x00, 0x09, 0x00, 0x00, 0x00
        /*0020*/ 	.byte	0x00, 0x00, 0x00, 0x00


//--------------------- .nv.info._Z7mat_mulPfS_S_i --------------------------
	.section	.nv.info._Z7mat_mulPfS_S_i,"",@"SHT_CUDA_INFO"
	.sectionflags	@""
	.align	4


	//----- nvinfo : EIATTR_CUDA_API_VERSION
	.align		4
        /*0000*/ 	.byte	0x04, 0x37
        /*0002*/ 	.short	(.L_7 - .L_6)
.L_6:
        /*0004*/ 	.word	0x00000082


	//----- nvinfo : EIATTR_KPARAM_INFO
	.align		4
.L_7:
        /*0008*/ 	.byte	0x04, 0x17
        /*000a*/ 	.short	(.L_9 - .L_8)
.L_8:
        /*000c*/ 	.word	0x00000000
        /*0010*/ 	.short	0x0003
        /*0012*/ 	.short	0x0018
        /*0014*/ 	.byte	0x00, 0xf0, 0x11, 0x00


	//----- nvinfo : EIATTR_KPARAM_INFO
	.align		4
.L_9:
        /*0018*/ 	.byte	0x04, 0x17
        /*001a*/ 	.short	(.L_11 - .L_10)
.L_10:
        /*001c*/ 	.word	0x00000000
        /*0020*/ 	.short	0x0002
        /*0022*/ 	.short	0x0010
        /*0024*/ 	.byte	0x00, 0xf5, 0x21, 0x00


	//----- nvinfo : EIATTR_KPARAM_INFO
	.align		4
.L_11:
        /*0028*/ 	.byte	0x04, 0x17
        /*002a*/ 	.short	(.L_13 - .L_12)
.L_12:
        /*002c*/ 	.word	0x00000000
        /*0030*/ 	.short	0x0001
        /*0032*/ 	.short	0x0008
        /*0034*/ 	.byte	0x00, 0xf5, 0x21, 0x00


	//----- nvinfo : EIATTR_KPARAM_INFO
	.align		4
.L_13:
        /*0038*/ 	.byte	0x04, 0x17
        /*003a*/ 	.short	(.L_15 - .L_14)
.L_14:
        /*003c*/ 	.word	0x00000000
        /*0040*/ 	.short	0x0000
        /*0042*/ 	.short	0x0000
        /*0044*/ 	.byte	0x00, 0xf5, 0x21, 0x00


	//----- nvinfo : EIATTR_SPARSE_MMA_MASK
	.align		4
.L_15:
        /*0048*/ 	.byte	0x03, 0x50
        /*004a*/ 	.short	0x0000


	//----- nvinfo : EIATTR_MAXREG_COUNT
	.align		4
        /*004c*/ 	.byte	0x03, 0x1b
        /*004e*/ 	.short	0x00ff


	//----- nvinfo : EIATTR_MERCURY_ISA_VERSION
	.align		4
        /*0050*/ 	.byte	0x03, 0x5f
        /*0052*/ 	.short	0x0101


	//----- nvinfo : EIATTR_VRC_CTA_INIT_COUNT
	.align		4
        /*0054*/ 	.byte	0x02, 0x4a
	.zero		1
	.zero		1


	//----- nvinfo : EIATTR_EXIT_INSTR_OFFSETS
	.align		4
        /*0058*/ 	.byte	0x04, 0x1c
        /*005a*/ 	.short	(.L_17 - .L_16)


	//   ....[0]....
.L_16:
        /*005c*/ 	.word	0x00000b00


	//----- nvinfo : EIATTR_CRS_STACK_SIZE
	.align		4
.L_17:
        /*0060*/ 	.byte	0x04, 0x1e
        /*0062*/ 	.short	(.L_19 - .L_18)
.L_18:
        /*0064*/ 	.word	0x00000000


	//----- nvinfo : EIATTR_CBANK_PARAM_SIZE
	.align		4
.L_19:
        /*0068*/ 	.byte	0x03, 0x19
        /*006a*/ 	.short	0x001c


	//----- nvinfo : EIATTR_PARAM_CBANK
	.align		4
        /*006c*/ 	.byte	0x04, 0x0a
        /*006e*/ 	.short	(.L_21 - .L_20)
	.align		4
.L_20:
        /*0070*/ 	.word	index@(.nv.constant0._Z7mat_mulPfS_S_i)
        /*0074*/ 	.short	0x0380
        /*0076*/ 	.short	0x001c


	//----- nvinfo : EIATTR_SW_WAR
	.align		4
.L_21:
        /*0078*/ 	.byte	0x04, 0x36
        /*007a*/ 	.short	(.L_23 - .L_22)
.L_22:
        /*007c*/ 	.word	0x00000008
.L_23:


//--------------------- .nv.callgraph             --------------------------
	.section	.nv.callgraph,"",@"SHT_CUDA_CALLGRAPH"
	.align	4
	.sectionentsize	8
	.align		4
        /*0000*/ 	.word	0x00000000
	.align		4
        /*0004*/ 	.word	0xffffffff
	.align		4
        /*0008*/ 	.word	0x00000000
	.align		4
        /*000c*/ 	.word	0xfffffffe
	.align		4
        /*0010*/ 	.word	0x00000000
	.align		4
        /*0014*/ 	.word	0xfffffffd
	.align		4
        /*0018*/ 	.word	0x00000000
	.align		4
        /*001c*/ 	.word	0xfffffffc


//--------------------- .text._Z7mat_mulPfS_S_i   --------------------------
	.section	.text._Z7mat_mulPfS_S_i,"ax",@progbits
	.align	128
        .global         _Z7mat_mulPfS_S_i
        .type           _Z7mat_mulPfS_S_i,@function
        .size           _Z7mat_mulPfS_S_i,(.L_x_6 - _Z7mat_mulPfS_S_i)
        .other          _Z7mat_mulPfS_S_i,@"STO_CUDA_ENTRY STV_DEFAULT"
_Z7mat_mulPfS_S_i:
.text._Z7mat_mulPfS_S_i:
[----:B------:R-:W-:Y:S01]  /*0000*/  LDC R1, c[0x0][0x37c] ;  /* 0x0000df00ff017b82 */ /* 0x000fe20000000800 */
[----:B------:R-:W0:Y:S07]  /*0010*/  S2R R3, SR_TID.Y ;  /* 0x0000000000037919 */ /* 0x000e2e0000002200 */
[----:B------:R-:W0:Y:S01]  /*0020*/  LDC R0, c[0x0][0x364] ;  /* 0x0000d900ff007b82 */ /* 0x000e220000000800 */
[----:B------:R-:W1:Y:S01]  /*0030*/  LDCU UR18, c[0x0][0x398] ;  /* 0x00007300ff1277ac */ /* 0x000e620008000800 */
[----:B------:R-:W-:Y:S01]  /*0040*/  BSSY.RECONVERGENT B0, `(.L_x_0) ;  /* 0x00000a7000007945 */ /* 0x000fe20003800200 */
[----:B------:R-:W2:Y:S01]  /*0050*/  S2R R2, SR_TID.X ;  /* 0x0000000000027919 */ /* 0x000ea20000002100 */
[----:B------:R-:W-:Y:S01]  /*0060*/  HFMA2 R12, -RZ, RZ, 0, 0 ;  /* 0x00000000ff0c7431 */ /* 0x000fe200000001ff */
[----:B------:R-:W3:Y:S03]  /*0070*/  LDCU.64 UR16, c[0x0][0x358] ;  /* 0x00006b00ff1077ac */ /* 0x000ee60008000a00 */
[----:B------:R-:W0:Y:S08]  /*0080*/  S2UR UR4, SR_CTAID.Y ;  /* 0x00000000000479c3 */ /* 0x000e300000002600 */
[----:B------:R-:W2:Y:S01]  /*0090*/  S2UR UR5, SR_CTAID.X ;  /* 0x00000000000579c3 */ /* 0x000ea20000002500 */
[----:B-1----:R-:W-:-:S07]  /*00a0*/  UISETP.GE.AND UP0, UPT, UR18, 0x1, UPT ;  /* 0x000000011200788c */ /* 0x002fce000bf06270 */
[----:B------:R-:W2:Y:S01]  /*00b0*/  LDC R13, c[0x0][0x360] ;  /* 0x0000d800ff0d7b82 */ /* 0x000ea20000000800 */
[----:B------:R-:W-:Y:S01]  /*00c0*/  PLOP3.LUT P0, PT, PT, PT, UP0, 0x80, 0x8 ;  /* 0x000000000008781c */ /* 0x000fe20003f0f008 */
[----:B0-----:R-:W-:Y:S02]  /*00d0*/  IMAD R0, R0, UR4, R3 ;  /* 0x0000000400007c24 */ /* 0x001fe4000f8e0203 */
[----:B--2---:R-:W-:-:S05]  /*00e0*/  IMAD R13, R13, UR5, R2 ;  /* 0x000000050d0d7c24 */ /* 0x004fca000f8e0202 */
[----:B------:R-:W-:-:S04]  /*00f0*/  VIMNMX R2, PT, PT, R0, R13, !PT ;  /* 0x0000000d00027248 */ /* 0x000fc80007fe0100 */
[----:B------:R-:W-:-:S13]  /*0100*/  ISETP.GE.OR P0, PT, R2, UR18, !P0 ;  /* 0x0000001202007c0c */ /* 0x000fda000c706670 */
[----:B---3--:R-:W-:Y:S05]  /*0110*/  @P0 BRA `(.L_x_1) ;  /* 0x0000000800640947 */ /* 0x008fea0003800000 */
[----:B------:R-:W-:Y:S02]  /*0120*/  UISETP.GE.U32.AND UP1, UPT, UR18, 0x8, UPT ;  /* 0x000000081200788c */ /* 0x000fe4000bf26070 */
[----:B------:R-:W-:Y:S01]  /*0130*/  IMAD R5, R0, UR18, RZ ;  /* 0x0000001200057c24 */ /* 0x000fe2000f8e02ff */
[----:B------:R-:W-:Y:S01]  /*0140*/  ULOP3.LUT UR19, UR18, 0x7, URZ, 0xc0, !UPT ;  /* 0x0000000712137892 */ /* 0x000fe2000f8ec0ff */
[----:B------:R-:W-:Y:S01]  /*0150*/  MOV R12, RZ ;  /* 0x000000ff000c7202 */ /* 0x000fe20000000f00 */
[----:B------:R-:W-:Y:S02]  /*0160*/  UMOV UR4, URZ ;  /* 0x000000ff00047c82 */ /* 0x000fe40008000000 */
[----:B------:R-:W-:Y:S02]  /*0170*/  UISETP.NE.AND UP0, UPT, UR19, URZ, UPT ;  /* 0x000000ff1300728c */ /* 0x000fe4000bf05270 */
[----:B------:R-:W-:Y:S09]  /*0180*/  BRA.U !UP1, `(.L_x_2) ;  /* 0x0000000509087547 */ /* 0x000ff2000b800000 */
[----:B------:R-:W0:Y:S01]  /*0190*/  LDCU.128 UR20, c[0x0][0x380] ;  /* 0x00007000ff1477ac */ /* 0x000e220008000c00 */
[----:B------:R-:W-:Y:S02]  /*01a0*/  MOV R12, RZ ;  /* 0x000000ff000c7202 */ /* 0x000fe40000000f00 */
[----:B------:R-:W-:Y:S01]  /*01b0*/  MOV R14, R13 ;  /* 0x0000000d000e7202 */ /* 0x000fe20000000f00 */
[----:B------:R-:W-:-:S04]  /*01c0*/  ULOP3.LUT UR4, UR18, 0x7ffffff8, URZ, 0xc0, !UPT ;  /* 0x7ffffff812047892 */ /* 0x000fc8000f8ec0ff */
[----:B------:R-:W-:Y:S01]  /*01d0*/  UIADD3 UR5, UPT, UPT, -UR4, URZ, URZ ;  /* 0x000000ff04057290 */ /* 0x000fe2000fffe1ff */
[----:B0-----:R-:W-:Y:S01]  /*01e0*/  MOV R2, UR20 ;  /* 0x0000001400027c02 */ /* 0x001fe20008000f00 */
[----:B------:R-:W-:Y:S01]  /*01f0*/  UIMAD.WIDE.U32 UR6, UR18, 0xc, UR22 ;  /* 0x0000000c120678a5 */ /* 0x000fe2000f8e0016 */
[----:B------:R-:W-:Y:S01]  /*0200*/  MOV R3, UR21 ;  /* 0x0000001500037c02 */ /* 0x000fe20008000f00 */
[----:B------:R-:W-:Y:S02]  /*0210*/  UIMAD.WIDE.U32 UR8, UR18, 0x10, UR22 ;  /* 0x00000010120878a5 */ /* 0x000fe4000f8e0016 */
[----:B------:R-:W-:Y:S01]  /*0220*/  UIMAD.WIDE.U32 UR10, UR18, 0x14, UR22 ;  /* 0x00000014120a78a5 */ /* 0x000fe2000f8e0016 */
[----:B------:R-:W-:Y:S01]  /*0230*/  IMAD.WIDE.U32 R2, R5, 0x4, R2 ;  /* 0x0000000405027825 */ /* 0x000fe200078e0002 */
[----:B------:R-:W-:Y:S02]  /*0240*/  UIMAD.WIDE.U32 UR12, UR18, 0x18, UR22 ;  /* 0x00000018120c78a5 */ /* 0x000fe4000f8e0016 */
[----:B------:R-:W-:Y:S01]  /*0250*/  UIMAD.WIDE.U32 UR14, UR18, 0x1c, UR22 ;  /* 0x0000001c120e78a5 */ /* 0x000fe2000f8e0016 */
[----:B------:R-:W-:-:S04]  /*0260*/  IADD3 R2, P0, PT, R2, 0x10, RZ ;  /* 0x0000001002027810 */ /* 0x000fc80007f1e0ff */
[----:B------:R-:W-:-:S09]  /*0270*/  IADD3.X R3, PT, PT, RZ, R3, RZ, P0, !PT ;  /* 0x00000003ff037210 */ /* 0x000fd200007fe4ff */
.L_x_3:
[----:B------:R-:W-:Y:S01]  /*0280*/  UIMAD.WIDE.U32 UR24, UR18, 0x4, UR22 ;  /* 0x00000004121878a5 */ /* 0x000fe2000f8e0016 */
[----:B------:R-:W-:Y:S01]  /*0290*/  IMAD.MOV.U32 R23, RZ, RZ, 0x4 ;  /* 0x00000004ff177424 */ /* 0x000fe200078e00ff */
[----:B------:R-:W-:Y:S01]  /*02a0*/  UIMAD.WIDE.U32 UR20, UR18, 0x8, UR22 ;  /* 0x00000008121478a5 */ /* 0x000fe2000f8e0016 */
[----:B------:R-:W-:Y:S01]  /*02b0*/  HFMA2 R11, -RZ, RZ, 0, 2.384185791015625e-07 ;  /* 0x00000004ff0b7431 */ /* 0x000fe200000001ff */
[----:B------:R-:W2:Y:S01]  /*02c0*/  LDG.E R21, desc[UR16][R2.64+-0x10] ;  /* 0xfffff01002157981 */ /* 0x000ea2000c1e1900 */
[----:B------:R-:W-:Y:S01]  /*02d0*/  IMAD.WIDE R22, R14, R23, UR22 ;  /* 0x000000160e167e25 */ /* 0x000fe2000f8e0217 */
[----:B------:R-:W-:Y:S02]  /*02e0*/  MOV R8, UR24 ;  /* 0x0000001800087c02 */ /* 0x000fe40008000f00 */
[----:B------:R-:W-:Y:S01]  /*02f0*/  MOV R9, UR25 ;  /* 0x0000001900097c02 */ /* 0x000fe20008000f00 */
[----:B------:R-:W3:Y:S01]  /*0300*/  LDG.E R19, desc[UR16][R2.64+-0xc] ;  /* 0xfffff41002137981 */ /* 0x000ee2000c1e1900 */
[----:B------:R-:W-:-:S02]  /*0310*/  MOV R24, UR20 ;  /* 0x0000001400187c02 */ /* 0x000fc40008000f00 */
[----:B------:R-:W-:Y:S01]  /*0320*/  MOV R25, UR21 ;  /* 0x0000001500197c02 */ /* 0x000fe20008000f00 */
[C---:B------:R-:W-:Y:S01]  /*0330*/  IMAD.WIDE R8, R14.reuse, 0x4, R8 ;  /* 0x000000040e087825 */ /* 0x040fe200078e0208 */
[----:B------:R-:W2:Y:S03]  /*0340*/  LDG.E R22, desc[UR16][R22.64] ;  /* 0x0000001016167981 */ /* 0x000ea6000c1e1900 */
[C---:B------:R-:W-:Y:S01]  /*0350*/  IMAD.WIDE R24, R14.reuse, 0x4, R24 ;  /* 0x000000040e187825 */ /* 0x040fe200078e0218 */
[----:B------:R0:W3:Y:S03]  /*0360*/  LDG.E R20, desc[UR16][R8.64] ;  /* 0x0000001008147981 */ /* 0x0000e6000c1e1900 */
[----:B------:R-:W-:Y:S01]  /*0370*/  IMAD.MOV.U32 R5, RZ, RZ, 0x4 ;  /* 0x00000004ff057424 */ /* 0x000fe200078e00ff */
[----:B------:R-:W4:Y:S01]  /*0380*/  LDG.E R18, desc[UR16][R24.64] ;  /* 0x0000001018127981 */ /* 0x000f22000c1e1900 */
[----:B------:R-:W-:Y:S01]  /*0390*/  IMAD.WIDE R10, R14, R11, UR6 ;  /* 0x000000060e0a7e25 */ /* 0x000fe2000f8e020b */
[----:B------:R-:W-:-:S02]  /*03a0*/  MOV R7, 0x4 ;  /* 0x0000000400077802 */ /* 0x000fc40000000f00 */
[----:B------:R-:W4:Y:S01]  /*03b0*/  LDG.E R17, desc[UR16][R2.64+-0x8] ;  /* 0xfffff81002117981 */ /* 0x000f22000c1e1900 */
[----:B0-----:R-:W-:Y:S02]  /*03c0*/  HFMA2 R9, -RZ, RZ, 0, 2.384185791015625e-07 ;  /* 0x00000004ff097431 */ /* 0x001fe400000001ff */
[C---:B------:R-:W-:Y:S01]  /*03d0*/  IMAD.WIDE R4, R14.reuse, R5, UR8 ;  /* 0x000000080e047e25 */ /* 0x040fe2000f8e0205 */
[----:B------:R0:W5:Y:S04]  /*03e0*/  LDG.E R16, desc[UR16][R10.64] ;  /* 0x000000100a107981 */ /* 0x000168000c1e1900 */
[----:B------:R-:W5:Y:S01]  /*03f0*/  LDG.E R15, desc[UR16][R2.64+-0x4] ;  /* 0xfffffc10020f7981 */ /* 0x000f62000c1e1900 */
[----:B------:R-:W-:Y:S01]  /*0400*/  IMAD.WIDE R6, R14, R7, UR10 ;  /* 0x0000000a0e067e25 */ /* 0x000fe2000f8e0207 */
[----:B------:R-:W-:-:S02]  /*0410*/  MOV R27, 0x4 ;  /* 0x00000004001b7802 */ /* 0x000fc40000000f00 */
[----:B------:R1:W5:Y:S01]  /*0420*/  LDG.E R4, desc[UR16][R4.64] ;  /* 0x0000001004047981 */ /* 0x000362000c1e1900 */
[----:B------:R-:W-:-:S03]  /*0430*/  IMAD.WIDE R8, R14, R9, UR12 ;  /* 0x0000000c0e087e25 */ /* 0x000fc6000f8e0209 */
[----:B------:R-:W5:Y:S01]  /*0440*/  LDG.E R23, desc[UR16][R2.64] ;  /* 0x0000001002177981 */ /* 0x000f62000c1e1900 */
[----:B0-----:R-:W-:-:S03]  /*0450*/  IMAD.WIDE R10, R14, R27, UR14 ;  /* 0x0000000e0e0a7e25 */ /* 0x001fc6000f8e021b */
[----:B------:R-:W5:Y:S04]  /*0460*/  LDG.E R7, desc[UR16][R6.64] ;  /* 0x0000001006077981 */ /* 0x000f68000c1e1900 */
[----:B------:R-:W5:Y:S04]  /*0470*/  LDG.E R24, desc[UR16][R2.64+0x4] ;  /* 0x0000041002187981 */ /* 0x000f68000c1e1900 */
[----:B------:R-:W5:Y:S04]  /*0480*/  LDG.E R8, desc[UR16][R8.64] ;  /* 0x0000001008087981 */ /* 0x000f68000c1e1900 */
[----:B------:R-:W5:Y:S04]  /*0490*/  LDG.E R25, desc[UR16][R2.64+0x8] ;  /* 0x0000081002197981 */ /* 0x000f68000c1e1900 */
[----:B------:R-:W5:Y:S04]  /*04a0*/  LDG.E R10, desc[UR16][R10.64] ;  /* 0x000000100a0a7981 */ /* 0x000f68000c1e1900 */
[----:B------:R0:W5:Y:S01]  /*04b0*/  LDG.E R27, desc[UR16][R2.64+0xc] ;  /* 0x00000c10021b7981 */ /* 0x000162000c1e1900 */
[----:B------:R-:W-:-:S04]  /*04c0*/  UIADD3 UR5, UPT, UPT, UR5, 0x8, URZ ;  /* 0x0000000805057890 */ /* 0x000fc8000fffe0ff */
[----:B------:R-:W-:Y:S01]  /*04d0*/  UISETP.NE.AND UP1, UPT, UR5, URZ, UPT ;  /* 0x000000ff0500728c */ /* 0x000fe2000bf25270 */
[----:B-1----:R-:W-:Y:S02]  /*04e0*/  MOV R5, UR18 ;  /* 0x0000001200057c02 */ /* 0x002fe40008000f00 */
[----:B0-----:R-:W-:-:S03]  /*04f0*/  IADD3 R2, P0, PT, R2, 0x20, RZ ;  /* 0x0000002002027810 */ /* 0x001fc60007f1e0ff */
[----:B------:R-:W-:Y:S01]  /*0500*/  IMAD R14, R5, 0x8, R14 ;  /* 0x00000008050e7824 */ /* 0x000fe200078e020e */
[----:B------:R-:W-:Y:S01]  /*0510*/  IADD3.X R3, PT, PT, RZ, R3, RZ, P0, !PT ;  /* 0x00000003ff037210 */ /* 0x000fe200007fe4ff */
[----:B--2---:R-:W-:-:S04]  /*0520*/  FFMA R22, R21, R22, R12 ;  /* 0x0000001615167223 */ /* 0x004fc8000000000c */
[----:B---3--:R-:W-:-:S04]  /*0530*/  FFMA R20, R19, R20, R22 ;  /* 0x0000001413147223 */ /* 0x008fc80000000016 */
[----:B----4-:R-:W-:-:S04]  /*0540*/  FFMA R18, R17, R18, R20 ;  /* 0x0000001211127223 */ /* 0x010fc80000000014 */
[----:B-----5:R-:W-:-:S04]  /*0550*/  FFMA R16, R15, R16, R18 ;  /* 0x000000100f107223 */ /* 0x020fc80000000012 */
[----:B------:R-:W-:-:S04]  /*0560*/  FFMA R23, R23, R4, R16 ;  /* 0x0000000417177223 */ /* 0x000fc80000000010 */
[----:B------:R-:W-:-:S04]  /*0570*/  FFMA R24, R24, R7, R23 ;  /* 0x0000000718187223 */ /* 0x000fc80000000017 */
[----:B------:R-:W-:-:S04]  /*0580*/  FFMA R8, R25, R8, R24 ;  /* 0x0000000819087223 */ /* 0x000fc80000000018 */
[----:B------:R-:W-:Y:S01]  /*0590*/  FFMA R12, R27, R10, R8 ;  /* 0x0000000a1b0c7223 */ /* 0x000fe20000000008 */
[----:B------:R-:W-:Y:S06]  /*05a0*/  BRA.U UP1, `(.L_x_3) ;  /* 0xfffffffd01347547 */ /* 0x000fec000b83ffff */
.L_x_2:
[----:B------:R-:W-:Y:S05]  /*05b0*/  BRA.U !UP0, `(.L_x_1) ;  /* 0x00000005083c7547 */ /* 0x000fea000b800000 */
[----:B------:R-:W-:Y:S01]  /*05c0*/  UISETP.GE.U32.AND UP0, UPT, UR19, 0x4, UPT ;  /* 0x000000041300788c */ /* 0x000fe2000bf06070 */
[----:B------:R-:W-:Y:S01]  /*05d0*/  IMAD R2, R0, UR18, RZ ;  /* 0x0000001200027c24 */ /* 0x000fe2000f8e02ff */
[----:B------:R-:W-:-:S04]  /*05e0*/  ULOP3.LUT UR5, UR18, 0x3, URZ, 0xc0, !UPT ;  /* 0x0000000312057892 */ /* 0x000fc8000f8ec0ff */
[----:B------:R-:W-:-:S03]  /*05f0*/  UISETP.NE.AND UP1, UPT, UR5, URZ, UPT ;  /* 0x000000ff0500728c */ /* 0x000fc6000bf25270 */
[----:B------:R-:W-:Y:S08]  /*0600*/  BRA.U !UP0, `(.L_x_4) ;  /* 0x00000001087c7547 */ /* 0x000ff0000b800000 */
[----:B------:R-:W0:Y:S01]  /*0610*/  LDC.64 R6, c[0x0][0x388] ;  /* 0x0000e200ff067b82 */ /* 0x000e220000000a00 */
[----:B------:R-:W1:Y:S01]  /*0620*/  LDCU.64 UR6, c[0x0][0x380] ;  /* 0x00007000ff0677ac */ /* 0x000e620008000a00 */
[----:B------:R-:W-:Y:S02]  /*0630*/  MOV R4, UR4 ;  /* 0x0000000400047c02 */ /* 0x000fe40008000f00 */
[----:B------:R-:W-:Y:S02]  /*0640*/  IADD3 R3, PT, PT, R2, UR4, RZ ;  /* 0x0000000402037c10 */ /* 0x000fe4000fffe0ff */
[----:B------:R-:W-:Y:S01]  /*0650*/  MOV R11, UR18 ;  /* 0x00000012000b7c02 */ /* 0x000fe20008000f00 */
[----:B------:R-:W-:Y:S01]  /*0660*/  IMAD R5, R4, UR18, R13 ;  /* 0x0000001204057c24 */ /* 0x000fe2000f8e020d */
[----:B------:R-:W2:Y:S01]  /*0670*/  LDC.64 R8, c[0x0][0x380] ;  /* 0x0000e000ff087b82 */ /* 0x000ea20000000a00 */
[----:B------:R-:W-:Y:S02]  /*0680*/  IADD3 R14, P0, PT, R2, UR4, RZ ;  /* 0x00000004020e7c10 */ /* 0x000fe4000ff1e0ff */
[----:B------:R-:W-:Y:S01]  /*0690*/  MOV R15, UR18 ;  /* 0x00000012000f7c02 */ /* 0x000fe20008000f00 */
[----:B0-----:R-:W-:-:S04]  /*06a0*/  IMAD.WIDE R6, R5, 0x4, R6 ;  /* 0x0000000405067825 */ /* 0x001fc800078e0206 */
[----:B------:R-:W-:Y:S01]  /*06b0*/  IMAD.WIDE.U32 R10, R11, 0x4, R6 ;  /* 0x000000040b0a7825 */ /* 0x000fe200078e0006 */
[----:B------:R-:W-:Y:S01]  /*06c0*/  MOV R17, UR18 ;  /* 0x0000001200117c02 */ /* 0x000fe20008000f00 */
[----:B------:R-:W3:Y:S02]  /*06d0*/  LDG.E R6, desc[UR16][R6.64] ;  /* 0x0000001006067981 */ /* 0x000ee4000c1e1900 */
[----:B--2---:R-:W-:Y:S01]  /*06e0*/  IMAD.WIDE.U32 R8, R3, 0x4, R8 ;  /* 0x0000000403087825 */ /* 0x004fe200078e0008 */
[----:B------:R-:W-:Y:S02]  /*06f0*/  IADD3.X R3, PT, PT, RZ, RZ, RZ, P0, !PT ;  /* 0x000000ffff037210 */ /* 0x000fe400007fe4ff */
[----:B-1----:R-:W-:-:S03]  /*0700*/  LEA R4, P0, R14, UR6, 0x2 ;  /* 0x000000060e047c11 */ /* 0x002fc6000f8010ff */
[----:B------:R-:W3:Y:S01]  /*0710*/  LDG.E R9, desc[UR16][R8.64] ;  /* 0x0000001008097981 */ /* 0x000ee2000c1e1900 */
[----:B------:R-:W-:Y:S01]  /*0720*/  LEA.HI.X R5, R14, UR7, R3, 0x2, P0 ;  /* 0x000000070e057c11 */ /* 0x000fe200080f1403 */
[----:B------:R-:W-:Y:S02]  /*0730*/  IMAD.WIDE.U32 R14, R15, 0x4, R10 ;  /* 0x000000040f0e7825 */ /* 0x000fe400078e000a */
[----:B------:R-:W2:Y:S04]  /*0740*/  LDG.E R3, desc[UR16][R10.64] ;  /* 0x000000100a037981 */ /* 0x000ea8000c1e1900 */
[----:B------:R-:W2:Y:S01]  /*0750*/  LDG.E R18, desc[UR16][R4.64+0x4] ;  /* 0x0000041004127981 */ /* 0x000ea2000c1e1900 */
[----:B------:R-:W-:-:S03]  /*0760*/  IMAD.WIDE.U32 R16, R17, 0x4, R14 ;  /* 0x0000000411107825 */ /* 0x000fc600078e000e */
[----:B------:R-:W4:Y:S04]  /*0770*/  LDG.E R19, desc[UR16][R14.64] ;  /* 0x000000100e137981 */ /* 0x000f28000c1e1900 */
[----:B------:R-:W4:Y:S04]  /*0780*/  LDG.E R20, desc[UR16][R4.64+0x8] ;  /* 0x0000081004147981 */ /* 0x000f28000c1e1900 */
[----:B------:R-:W5:Y:S04]  /*0790*/  LDG.E R22, desc[UR16][R4.64+0xc] ;  /* 0x00000c1004167981 */ /* 0x000f68000c1e1900 */
[----:B------:R-:W5:Y:S01]  /*07a0*/  LDG.E R16, desc[UR16][R16.64] ;  /* 0x0000001010107981 */ /* 0x000f62000c1e1900 */
[----:B------:R-:W-:Y:S01]  /*07b0*/  UIADD3 UR4, UPT, UPT, UR4, 0x4, URZ ;  /* 0x0000000404047890 */ /* 0x000fe2000fffe0ff */
[----:B---3--:R-:W-:-:S04]  /*07c0*/  FFMA R9, R9, R6, R12 ;  /* 0x0000000609097223 */ /* 0x008fc8000000000c */
[----:B--2---:R-:W-:-:S04]  /*07d0*/  FFMA R3, R18, R3, R9 ;  /* 0x0000000312037223 */ /* 0x004fc80000000009 */
[----:B----4-:R-:W-:-:S04]  /*07e0*/  FFMA R3, R20, R19, R3 ;  /* 0x0000001314037223 */ /* 0x010fc80000000003 */
[----:B-----5:R-:W-:-:S07]  /*07f0*/  FFMA R12, R22, R16, R3 ;  /* 0x00000010160c7223 */ /* 0x020fce0000000003 */
.L_x_4:
[----:B------:R-:W-:Y:S05]  /*0800*/  BRA.U !UP1, `(.L_x_1) ;  /* 0x0000000109a87547 */ /* 0x000fea000b800000 */
[----:B------:R-:W-:Y:S01]  /*0810*/  UISETP.NE.AND UP0, UPT, UR5, 0x1, UPT ;  /* 0x000000010500788c */ /* 0x000fe2000bf05270 */
[----:B------:R-:W-:Y:S01]  /*0820*/  MOV R4, UR4 ;  /* 0x0000000400047c02 */ /* 0x000fe20008000f00 */
[----:B------:R-:W-:Y:S02]  /*0830*/  ULOP3.LUT UR5, UR18, 0x1, URZ, 0xc0, !UPT ;  /* 0x0000000112057892 */ /* 0x000fe4000f8ec0ff */
[----:B------:R-:W-:Y:S02]  /*0840*/  IMAD.U32 R17, RZ, RZ, UR18 ;  /* 0x00000012ff117e24 */ /* 0x000fe4000f8e00ff */
[----:B------:R-:W-:Y:S01]  /*0850*/  UISETP.NE.U32.AND UP1, UPT, UR5, 0x1, UPT ;  /* 0x000000010500788c */ /* 0x000fe2000bf25070 */
[----:B------:R-:W-:-:S04]  /*0860*/  PLOP3.LUT P1, PT, PT, PT, UP0, 0x80, 0x8 ;  /* 0x000000000008781c */ /* 0x000fc80003f2f008 */
[----:B------:R-:W0:Y:S01]  /*0870*/  @UP0 LDCU.128 UR8, c[0x0][0x380] ;  /* 0x00007000ff0807ac */ /* 0x000e220008000c00 */
[----:B------:R-:W-:Y:S01]  /*0880*/  PLOP3.LUT P0, PT, PT, PT, UP1, 0x80, 0x8 ;  /* 0x000000000008781c */ /* 0x000fe20003f0f018 */
[----:B------:R-:W1:Y:S04]  /*0890*/  @UP0 LDCU.64 UR6, c[0x0][0x380] ;  /* 0x00007000ff0607ac */ /* 0x000e680008000a00 */
[----:B------:R-:W2:Y:S03]  /*08a0*/  @!UP1 LDCU.128 UR12, c[0x0][0x380] ;  /* 0x00007000ff0c97ac */ /* 0x000ea60008000c00 */
[C---:B------:R-:W-:Y:S01]  /*08b0*/  @P1 VIADD R3, R2.reuse, UR4 ;  /* 0x0000000402031c36 */ /* 0x040fe20008000000 */
[----:B------:R-:W-:Y:S01]  /*08c0*/  @P1 IADD3 R5, P2, PT, R2, UR4, RZ ;  /* 0x0000000402051c10 */ /* 0x000fe2000ff5e0ff */
[----:B------:R-:W-:-:S03]  /*08d0*/  @UP0 UIADD3 UR4, UPT, UPT, UR4, 0x2, URZ ;  /* 0x0000000204040890 */ /* 0x000fc6000fffe0ff */
[----:B------:R-:W-:Y:S02]  /*08e0*/  @P1 IADD3.X R8, PT, PT, RZ, RZ, RZ, P2, !PT ;  /* 0x000000ffff081210 */ /* 0x000fe400017fe4ff */
[----:B0-----:R-:W-:Y:S02]  /*08f0*/  MOV R14, UR8 ;  /* 0x00000008000e7c02 */ /* 0x001fe40008000f00 */
[----:B------:R-:W-:Y:S02]  /*0900*/  MOV R15, UR9 ;  /* 0x00000009000f7c02 */ /* 0x000fe40008000f00 */
[----:B------:R-:W-:Y:S02]  /*0910*/  MOV R6, UR10 ;  /* 0x0000000a00067c02 */ /* 0x000fe40008000f00 */
[----:B------:R-:W-:Y:S01]  /*0920*/  MOV R7, UR11 ;  /* 0x0000000b00077c02 */ /* 0x000fe20008000f00 */
[----:B------:R-:W-:-:S04]  /*0930*/  @P1 IMAD.WIDE.U32 R14, R3, 0x4, R14 ;  /* 0x00000004030e1825 */ /* 0x000fc800078e000e */
[----:B------:R-:W-:Y:S01]  /*0940*/  @P1 IMAD R3, R4, UR18, R13 ;  /* 0x0000001204031c24 */ /* 0x000fe2000f8e020d */
[----:B-1----:R-:W-:Y:S02]  /*0950*/  @P1 LEA R4, P2, R5, UR6, 0x2 ;  /* 0x0000000605041c11 */ /* 0x002fe4000f8410ff */
[----:B------:R-:W-:Y:S01]  /*0960*/  MOV R18, UR4 ;  /* 0x0000000400127c02 */ /* 0x000fe20008000f00 */
[----:B------:R-:W-:Y:S01]  /*0970*/  @P1 IMAD.WIDE R6, R3, 0x4, R6 ;  /* 0x0000000403061825 */ /* 0x000fe200078e0206 */
[----:B------:R-:W-:Y:S01]  /*0980*/  @P1 LEA.HI.X R5, R5, UR7, R8, 0x2, P2 ;  /* 0x0000000705051c11 */ /* 0x000fe200090f1408 */
[----:B------:R-:W3:Y:S01]  /*0990*/  @P1 LDG.E R3, desc[UR16][R14.64] ;  /* 0x000000100e031981 */ /* 0x000ee2000c1e1900 */
[----:B--2---:R-:W-:Y:S01]  /*09a0*/  MOV R8, UR12 ;  /* 0x0000000c00087c02 */ /* 0x004fe20008000f00 */
[----:B------:R-:W-:Y:S01]  /*09b0*/  @!P0 IMAD R21, R18, UR18, R13 ;  /* 0x0000001212158c24 */ /* 0x000fe2000f8e020d */
[----:B------:R-:W-:Y:S01]  /*09c0*/  MOV R9, UR13 ;  /* 0x0000000d00097c02 */ /* 0x000fe20008000f00 */
[----:B------:R-:W-:Y:S01]  /*09d0*/  @P1 IMAD.WIDE.U32 R16, R17, 0x4, R6 ;  /* 0x0000000411101825 */ /* 0x000fe200078e0006 */
[----:B------:R-:W-:Y:S01]  /*09e0*/  @!P0 IADD3 R19, PT, PT, R2, UR4, RZ ;  /* 0x0000000402138c10 */ /* 0x000fe2000fffe0ff */
[----:B------:R-:W3:Y:S01]  /*09f0*/  @P1 LDG.E R6, desc[UR16][R6.64] ;  /* 0x0000001006061981 */ /* 0x000ee2000c1e1900 */
[----:B------:R-:W-:-:S02]  /*0a00*/  MOV R10, UR14 ;  /* 0x0000000e000a7c02 */ /* 0x000fc40008000f00 */
[----:B------:R-:W-:Y:S01]  /*0a10*/  MOV R11, UR15 ;  /* 0x0000000f000b7c02 */ /* 0x000fe20008000f00 */
[----:B------:R-:W-:Y:S01]  /*0a20*/  @!P0 IMAD.WIDE.U32 R8, R19, 0x4, R8 ;  /* 0x0000000413088825 */ /* 0x000fe200078e0008 */
[----:B------:R-:W2:Y:S03]  /*0a30*/  @P1 LDG.E R16, desc[UR16][R16.64] ;  /* 0x0000001010101981 */ /* 0x000ea6000c1e1900 */
[----:B------:R-:W-:Y:S01]  /*0a40*/  @!P0 IMAD.WIDE R10, R21, 0x4, R10 ;  /* 0x00000004150a8825 */ /* 0x000fe200078e020a */
[----:B------:R-:W2:Y:S04]  /*0a50*/  @P1 LDG.E R4, desc[UR16][R4.64+0x4] ;  /* 0x0000041004041981 */ /* 0x000ea8000c1e1900 */
[----:B------:R-:W4:Y:S04]  /*0a60*/  @!P0 LDG.E R9, desc[UR16][R8.64] ;  /* 0x0000001008098981 */ /* 0x000f28000c1e1900 */
[----:B------:R-:W4:Y:S01]  /*0a70*/  @!P0 LDG.E R10, desc[UR16][R10.64] ;  /* 0x000000100a0a8981 */ /* 0x000f22000c1e1900 */
[----:B---3--:R-:W-:-:S04]  /*0a80*/  @P1 FFMA R3, R3, R6, R12 ;  /* 0x0000000603031223 */ /* 0x008fc8000000000c */
[----:B--2---:R-:W-:-:S04]  /*0a90*/  @P1 FFMA R12, R4, R16, R3 ;  /* 0x00000010040c1223 */ /* 0x004fc80000000003 */
[----:B----4-:R-:W-:-:S07]  /*0aa0*/  @!P0 FFMA R12, R9, R10, R12 ;  /* 0x0000000a090c8223 */ /* 0x010fce000000000c */
.L_x_1:
[----:B------:R-:W-:Y:S05]  /*0ab0*/  BSYNC.RECONVERGENT B0 ;  /* 0x0000000000007941 */ /* 0x000fea0003800200 */
.L_x_0:
[----:B------:R-:W0:Y:S01]  /*0ac0*/  LDC.64 R2, c[0x0][0x390] ;  /* 0x0000e400ff027b82 */ /* 0x000e220000000a00 */
[----:B------:R-:W-:-:S04]  /*0ad0*/  IMAD R13, R0, UR18, R13 ;  /* 0x00000012000d7c24 */ /* 0x000fc8000f8e020d */
[----:B0-----:R-:W-:-:S05]  /*0ae0*/  IMAD.WIDE R2, R13, 0x4, R2 ;  /* 0x000000040d027825 */ /* 0x001fca00078e0202 */
[----:B------:R-:W-:Y:S01]  /*0af0*/  STG.E desc[UR16][R2.64], R12 ;  /* 0x0000000c02007986 */ /* 0x000fe2000c101910 */
[----:B------:R-:W-:Y:S05]  /*0b00*/  EXIT ;  /* 0x000000000000794d */ /* 0x000fea0003800000 */
.L_x_5:
[----:B------:R-:W-:-:S00]  /*0b10*/  BRA `(.L_x_5) ;  /* 0xfffffffc00fc7947 */ /* 0x000fc0000383ffff */
[----:B------:R-:W-:-:S00]  /*0b20*/  NOP ;  /* 0x0000000000007918 */ /* 0x000fc00000000000 */
        /* <DEDUP_REMOVED lines=13> */
.L_x_6:


//--------------------- .nv.shared.reserved.0     --------------------------
	.section	.nv.shared.reserved.0,"aw",@nobits
	.weak		__nv_reservedSMEM_offset_0_alias
	.size		__nv_reservedSMEM_offset_0_alias, 0, 64
	.other		__nv_reservedSMEM_offset_0_alias,@"STO_CUDA_RESERVED_SHARED STV_DEFAULT"
__nv_reservedSMEM_offset_0_alias:
	.zero		0
	.zero		64


//--------------------- .nv.constant0._Z7mat_mulPfS_S_i --------------------------
	.section	.nv.constant0._Z7mat_mulPfS_S_i,"a",@progbits
	.sectionflags	@""
	.align	4
.nv.constant0._Z7mat_mulPfS_S_i:
	.zero		924


//--------------------- SYMBOLS --------------------------

	.type		.nv.reservedSmem.offset0,@object
	.size		.nv.reservedSmem.offset0,0x4
